	.headerflags	@"EF_CUDA_TEXMODE_UNIFIED EF_CUDA_64BIT_ADDRESS EF_CUDA_ACCELERATORS EF_CUDA_SM90 EF_CUDA_VIRTUAL_SM(EF_CUDA_SM90)"
	.elftype	@"ET_EXEC"


//--------------------- .nv.info                  --------------------------
	.section	.nv.info,"",@"SHT_CUDA_INFO"
	.align	4


	//----- nvinfo : EIATTR_REGCOUNT
	.align		4
        /*0000*/ 	.byte	0x04, 0x2f
        /*0002*/ 	.short	(.L_3 - .L_2)
	.align		4
.L_2:
        /*0004*/ 	.word	index@(triton_poi_fused__native_batch_norm_legit_no_training_12)
        /*0008*/ 	.word	0x00000016


	//----- nvinfo : EIATTR_MIN_STACK_SIZE
	.align		4
.L_3:
        /*000c*/ 	.byte	0x04, 0x12
        /*000e*/ 	.short	(.L_5 - .L_4)
	.align		4
.L_4:
        /*0010*/ 	.word	index@(triton_poi_fused__native_batch_norm_legit_no_training_12)
        /*0014*/ 	.word	0x00000000


	//----- nvinfo : EIATTR_FRAME_SIZE
	.align		4
.L_5:
        /*0018*/ 	.byte	0x04, 0x11
        /*001a*/ 	.short	(.L_7 - .L_6)
	.align		4
.L_6:
        /*001c*/ 	.word	index@(triton_poi_fused__native_batch_norm_legit_no_training_12)
        /*0020*/ 	.word	0x00000000


	//----- nvinfo : EIATTR_MIN_STACK_SIZE
	.align		4
.L_7:
        /*0024*/ 	.byte	0x04, 0x12
        /*0026*/ 	.short	(.L_9 - .L_8)
	.align		4
.L_8:
        /*0028*/ 	.word	index@(triton_poi_fused__native_batch_norm_legit_no_training_12)
        /*002c*/ 	.word	0x00000000
.L_9:


//--------------------- .nv.info.triton_poi_fused__native_batch_norm_legit_no_training_12 --------------------------
	.section	.nv.info.triton_poi_fused__native_batch_norm_legit_no_training_12,"",@"SHT_CUDA_INFO"
	.sectionflags	@""
	.align	4


	//----- nvinfo : EIATTR_CUDA_API_VERSION
	.align		4
        /*0000*/ 	.byte	0x04, 0x37
        /*0002*/ 	.short	(.L_11 - .L_10)
.L_10:
        /*0004*/ 	.word	0x0000007c


	//----- nvinfo : EIATTR_KPARAM_INFO
	.align		4
.L_11:
        /*0008*/ 	.byte	0x04, 0x17
        /*000a*/ 	.short	(.L_13 - .L_12)
.L_12:
        /*000c*/ 	.word	0x00000000
        /*0010*/ 	.short	0x0006
        /*0012*/ 	.short	0x0030
        /*0014*/ 	.byte	0x00, 0xf0, 0x11, 0x00


	//----- nvinfo : EIATTR_KPARAM_INFO
	.align		4
.L_13:
        /*0018*/ 	.byte	0x04, 0x17
        /*001a*/ 	.short	(.L_15 - .L_14)
.L_14:
        /*001c*/ 	.word	0x00000000
        /*0020*/ 	.short	0x0005
        /*0022*/ 	.short	0x0028
        /*0024*/ 	.byte	0x00, 0xf4, 0x21, 0x00


	//----- nvinfo : EIATTR_KPARAM_INFO
	.align		4
.L_15:
        /*0028*/ 	.byte	0x04, 0x17
        /*002a*/ 	.short	(.L_17 - .L_16)
.L_16:
        /*002c*/ 	.word	0x00000000
        /*0030*/ 	.short	0x0004
        /*0032*/ 	.short	0x0020
        /*0034*/ 	.byte	0x00, 0xf4, 0x21, 0x00


	//----- nvinfo : EIATTR_KPARAM_INFO
	.align		4
.L_17:
        /*0038*/ 	.byte	0x04, 0x17
        /*003a*/ 	.short	(.L_19 - .L_18)
.L_18:
        /*003c*/ 	.word	0x00000000
        /*0040*/ 	.short	0x0003
        /*0042*/ 	.short	0x0018
        /*0044*/ 	.byte	0x00, 0xf4, 0x21, 0x00


	//----- nvinfo : EIATTR_KPARAM_INFO
	.align		4
.L_19:
        /*0048*/ 	.byte	0x04, 0x17
        /*004a*/ 	.short	(.L_21 - .L_20)
.L_20:
        /*004c*/ 	.word	0x00000000
        /*0050*/ 	.short	0x0002
        /*0052*/ 	.short	0x0010
        /*0054*/ 	.byte	0x00, 0xf4, 0x21, 0x00


	//----- nvinfo : EIATTR_KPARAM_INFO
	.align		4
.L_21:
        /*0058*/ 	.byte	0x04, 0x17
        /*005a*/ 	.short	(.L_23 - .L_22)
.L_22:
        /*005c*/ 	.word	0x00000000
        /*0060*/ 	.short	0x0001
        /*0062*/ 	.short	0x0008
        /*0064*/ 	.byte	0x00, 0xf4, 0x21, 0x00


	//----- nvinfo : EIATTR_KPARAM_INFO
	.align		4
.L_23:
        /*0068*/ 	.byte	0x04, 0x17
        /*006a*/ 	.short	(.L_25 - .L_24)
.L_24:
        /*006c*/ 	.word	0x00000000
        /*0070*/ 	.short	0x0000
        /*0072*/ 	.short	0x0000
        /*0074*/ 	.byte	0x00, 0xf4, 0x21, 0x00


	//----- nvinfo : EIATTR_SPARSE_MMA_MASK
	.align		4
.L_25:
        /*0078*/ 	.byte	0x03, 0x50
        /*007a*/ 	.short	0x0000


	//----- nvinfo : EIATTR_MAXREG_COUNT
	.align		4
        /*007c*/ 	.byte	0x03, 0x1b
        /*007e*/ 	.short	0x00ff


	//----- nvinfo : EIATTR_EXIT_INSTR_OFFSETS
	.align		4
        /*0080*/ 	.byte	0x04, 0x1c
        /*0082*/ 	.short	(.L_27 - .L_26)


	//   ....[0]....
.L_26:
        /*0084*/ 	.word	0x000003e0


	//   ....[1]....
        /*0088*/ 	.word	0x00000400


	//----- nvinfo : EIATTR_REQNTID
	.align		4
.L_27:
        /*008c*/ 	.byte	0x04, 0x10
        /*008e*/ 	.short	(.L_29 - .L_28)
.L_28:
        /*0090*/ 	.word	0x00000080
        /*0094*/ 	.word	0x00000001
        /*0098*/ 	.word	0x00000001


	//----- nvinfo : EIATTR_CBANK_PARAM_SIZE
	.align		4
.L_29:
        /*009c*/ 	.byte	0x03, 0x19
        /*009e*/ 	.short	0x0034


	//----- nvinfo : EIATTR_PARAM_CBANK
	.align		4
        /*00a0*/ 	.byte	0x04, 0x0a
        /*00a2*/ 	.short	(.L_31 - .L_30)
	.align		4
.L_30:
        /*00a4*/ 	.word	index@(.nv.constant0.triton_poi_fused__native_batch_norm_legit_no_training_12)
        /*00a8*/ 	.short	0x0210
        /*00aa*/ 	.short	0x0034


	//----- nvinfo : EIATTR_SW_WAR
	.align		4
.L_31:
        /*00ac*/ 	.byte	0x04, 0x36
        /*00ae*/ 	.short	(.L_33 - .L_32)
.L_32:
        /*00b0*/ 	.word	0x00000008
.L_33:


//--------------------- .nv.callgraph             --------------------------
	.section	.nv.callgraph,"",@"SHT_CUDA_CALLGRAPH"
	.align	4
	.sectionentsize	8
	.align		4
        /*0000*/ 	.word	0x00000000
	.align		4
        /*0004*/ 	.word	0xffffffff
	.align		4
        /*0008*/ 	.word	0x00000000
	.align		4
        /*000c*/ 	.word	0xfffffffe
	.align		4
        /*0010*/ 	.word	0x00000000
	.align		4
        /*0014*/ 	.word	0xfffffffd
	.align		4
        /*0018*/ 	.word	0x00000000
	.align		4
        /*001c*/ 	.word	0xfffffffc


//--------------------- .nv.constant4             --------------------------
	.section	.nv.constant4,"a",@progbits
	.align	8
	.align		8
.nv.constant4:
        /*0000*/ 	.dword	_$_str
	.align		8
        /*0008*/ 	.dword	_$_str_$_2


//--------------------- .text.triton_poi_fused__native_batch_norm_legit_no_training_12 --------------------------
	.section	.text.triton_poi_fused__native_batch_norm_legit_no_training_12,"ax",@progbits
	.align	128
        .global         triton_poi_fused__native_batch_norm_legit_no_training_12
        .type           triton_poi_fused__native_batch_norm_legit_no_training_12,@function
        .size           triton_poi_fused__native_batch_norm_legit_no_training_12,(.L_x_1 - triton_poi_fused__native_batch_norm_legit_no_training_12)
        .other          triton_poi_fused__native_batch_norm_legit_no_training_12,@"STO_CUDA_ENTRY STV_DEFAULT"
triton_poi_fused__native_batch_norm_legit_no_training_12:
.text.triton_poi_fused__native_batch_norm_legit_no_training_12:
[----:B------:R-:W0:Y:S01]  /*0000*/  LDC R1, c[0x0][0x28] ;  /* 0x00000a00ff017b82 */ /* 0x000e220000000800 */
[----:B------:R-:W1:Y:S07]  /*0010*/  S2R R0, SR_TID.X ;  /* 0x0000000000007919 */ /* 0x000e6e0000002100 */
[----:B------:R-:W2:Y:S01]  /*0020*/  LDC.64 R8, c[0x0][0x220] ;  /* 0x00008800ff087b82 */ /* 0x000ea20000000a00 */
[----:B------:R-:W-:Y:S01]  /*0030*/  ULDC.64 UR4, c[0x0][0x208] ;  /* 0x0000820000047ab9 */ /* 0x000fe20000000a00 */
[----:B------:R-:W3:Y:S06]  /*0040*/  S2R R5, SR_CTAID.X ;  /* 0x0000000000057919 */ /* 0x000eec0000002500 */
[----:B------:R-:W4:Y:S08]  /*0050*/  LDC.64 R12, c[0x0][0x210] ;  /* 0x00008400ff0c7b82 */ /* 0x000f300000000a00 */
[----:B------:R-:W5:Y:S08]  /*0060*/  LDC.64 R14, c[0x0][0x218] ;  /* 0x00008600ff0e7b82 */ /* 0x000f700000000a00 */
[----:B------:R-:W5:Y:S01]  /*0070*/  LDC.64 R16, c[0x0][0x228] ;  /* 0x00008a00ff107b82 */ /* 0x000f620000000a00 */
[----:B-1----:R-:W-:-:S07]  /*0080*/  SHF.L.U32 R0, R0, 0x1, RZ ;  /* 0x0000000100007819 */ /* 0x002fce00000006ff */
[----:B------:R-:W1:Y:S01]  /*0090*/  LDC.64 R18, c[0x0][0x230] ;  /* 0x00008c00ff127b82 */ /* 0x000e620000000a00 */
[----:B---3--:R-:W-:Y:S02]  /*00a0*/  SHF.R.S32.HI R3, RZ, 0x17, R5 ;  /* 0x00000017ff037819 */ /* 0x008fe40000011405 */
[----:B------:R-:W-:Y:S02]  /*00b0*/  LOP3.LUT R0, R0, 0xfe, RZ, 0xc0, !PT ;  /* 0x000000fe00007812 */ /* 0x000fe400078ec0ff */
[----:B------:R-:W-:Y:S02]  /*00c0*/  SGXT R3, R3, 0x1 ;  /* 0x000000010303781a */ /* 0x000fe40000000200 */
[----:B------:R-:W-:-:S04]  /*00d0*/  LEA R0, R5, R0, 0x8 ;  /* 0x0000000005007211 */ /* 0x000fc800078e40ff */
[----:B------:R-:W-:Y:S02]  /*00e0*/  LEA.HI R3, R3, R0, RZ, 0x6 ;  /* 0x0000000003037211 */ /* 0x000fe400078f30ff */
[----:B------:R-:W-:Y:S02]  /*00f0*/  ISETP.GE.AND P4, PT, R0, 0x100, PT ;  /* 0x000001000000780c */ /* 0x000fe40003f86270 */
[----:B------:R-:W-:-:S04]  /*0100*/  LOP3.LUT R3, R3, 0xffffffc0, RZ, 0xc0, !PT ;  /* 0xffffffc003037812 */ /* 0x000fc800078ec0ff */
[----:B------:R-:W-:Y:S02]  /*0110*/  IADD3 R11, R0, -R3, RZ ;  /* 0x80000003000b7210 */ /* 0x000fe40007ffe0ff */
[----:B------:R-:W-:-:S03]  /*0120*/  CS2R R2, SRZ ;  /* 0x0000000000027805 */ /* 0x000fc6000001ff00 */
[----:B--2---:R-:W-:-:S05]  /*0130*/  IMAD.WIDE R8, R11, 0x4, R8 ;  /* 0x000000040b087825 */ /* 0x004fca00078e0208 */
[----:B------:R2:W3:Y:S01]  /*0140*/  @!P4 LDG.E.EL.64 R2, desc[UR4][R8.64] ;  /* 0x000000040802c981 */ /* 0x0004e2000c2e1b00 */
[----:B------:R-:W-:Y:S02]  /*0150*/  CS2R R4, SRZ ;  /* 0x0000000000047805 */ /* 0x000fe4000001ff00 */
[----:B------:R-:W-:Y:S01]  /*0160*/  CS2R R6, SRZ ;  /* 0x0000000000067805 */ /* 0x000fe2000001ff00 */
[----:B----4-:R-:W-:-:S04]  /*0170*/  IMAD.WIDE R12, R0, 0x4, R12 ;  /* 0x00000004000c7825 */ /* 0x010fc800078e020c */
[C---:B-----5:R-:W-:Y:S01]  /*0180*/  IMAD.WIDE R14, R11.reuse, 0x4, R14 ;  /* 0x000000040b0e7825 */ /* 0x060fe200078e020e */
[----:B------:R-:W4:Y:S04]  /*0190*/  @!P4 LDG.E.64 R4, desc[UR4][R12.64] ;  /* 0x000000040c04c981 */ /* 0x000f28000c1e1b00 */
[----:B------:R5:W4:Y:S01]  /*01a0*/  @!P4 LDG.E.EL.64 R6, desc[UR4][R14.64] ;  /* 0x000000040e06c981 */ /* 0x000b22000c2e1b00 */
[----:B0-----:R-:W-:Y:S01]  /*01b0*/  IMAD.WIDE R16, R11, 0x4, R16 ;  /* 0x000000040b107825 */ /* 0x001fe200078e0210 */
[----:B--2---:R-:W-:-:S03]  /*01c0*/  CS2R R8, SRZ ;  /* 0x0000000000087805 */ /* 0x004fc6000001ff00 */
[----:B-1----:R-:W-:Y:S01]  /*01d0*/  IMAD.WIDE R18, R11, 0x4, R18 ;  /* 0x000000040b127825 */ /* 0x002fe200078e0212 */
[----:B------:R-:W-:-:S04]  /*01e0*/  CS2R R10, SRZ ;  /* 0x00000000000a7805 */ /* 0x000fc8000001ff00 */
[----:B------:R-:W2:Y:S04]  /*01f0*/  @!P4 LDG.E.EL.64 R8, desc[UR4][R18.64] ;  /* 0x000000041208c981 */ /* 0x000ea8000c2e1b00 */
[----:B------:R-:W2:Y:S01]  /*0200*/  @!P4 LDG.E.EL.64 R10, desc[UR4][R16.64] ;  /* 0x00000004100ac981 */ /* 0x000ea2000c2e1b00 */
[----:B-----5:R-:W-:Y:S01]  /*0210*/  HFMA2.MMA R15, -RZ, RZ, 1.625, 0 ;  /* 0x3e800000ff0f7435 */ /* 0x020fe200000001ff */
[----:B---3--:R-:W-:Y:S01]  /*0220*/  FADD R2, R2, 0.0010000000474974513054 ;  /* 0x3a83126f02027421 */ /* 0x008fe20000000000 */
[----:B------:R-:W-:-:S03]  /*0230*/  FADD R12, R3, 0.0010000000474974513054 ;  /* 0x3a83126f030c7421 */ /* 0x000fc60000000000 */
[----:B------:R0:W1:Y:S08]  /*0240*/  MUFU.SQRT R13, R2 ;  /* 0x00000002000d7308 */ /* 0x0000700000002000 */
[----:B------:R-:W3:Y:S01]  /*0250*/  MUFU.SQRT R14, R12 ;  /* 0x0000000c000e7308 */ /* 0x000ee20000002000 */
[----:B0-----:R-:W0:Y:S01]  /*0260*/  LDC.64 R2, c[0x0][0x238] ;  /* 0x00008e00ff027b82 */ /* 0x001e220000000a00 */
[----:B-1----:R-:W-:-:S02]  /*0270*/  FSETP.GT.AND P0, PT, R13, 8.50705917302346158658e+37, PT ;  /* 0x7e8000000d00780b */ /* 0x002fc40003f04000 */
[----:B------:R-:W-:Y:S02]  /*0280*/  FSETP.GEU.AND P2, PT, R13, 1.175494350822287508e-38, PT ;  /* 0x008000000d00780b */ /* 0x000fe40003f4e000 */
[C---:B---3--:R-:W-:Y:S02]  /*0290*/  FSETP.GT.AND P1, PT, R14.reuse, 8.50705917302346158658e+37, PT ;  /* 0x7e8000000e00780b */ /* 0x048fe40003f24000 */
[----:B------:R-:W-:-:S07]  /*02a0*/  FSETP.GEU.AND P3, PT, R14, 1.175494350822287508e-38, PT ;  /* 0x008000000e00780b */ /* 0x000fce0003f6e000 */
[----:B------:R-:W-:-:S04]  /*02b0*/  @P0 FMUL R13, R13, 0.25 ;  /* 0x3e8000000d0d0820 */ /* 0x000fc80000400000 */
[----:B------:R-:W-:Y:S01]  /*02c0*/  @!P2 FMUL R13, R13, 16777216 ;  /* 0x4b8000000d0da820 */ /* 0x000fe20000400000 */
[----:B------:R-:W-:-:S04]  /*02d0*/  @P1 FMUL R14, R14, 0.25 ;  /* 0x3e8000000e0e1820 */ /* 0x000fc80000400000 */
[----:B------:R-:W-:Y:S01]  /*02e0*/  @!P3 FMUL R14, R14, 16777216 ;  /* 0x4b8000000e0eb820 */ /* 0x000fe20000400000 */
[----:B------:R-:W1:Y:S01]  /*02f0*/  MUFU.RCP R13, R13 ;  /* 0x0000000d000d7308 */ /* 0x000e620000001000 */
[----:B------:R-:W-:-:S07]  /*0300*/  FSEL R12, R15, 1, P0 ;  /* 0x3f8000000f0c7808 */ /* 0x000fce0000000000 */
[----:B------:R-:W3:Y:S01]  /*0310*/  MUFU.RCP R14, R14 ;  /* 0x0000000e000e7308 */ /* 0x000ee20000001000 */
[----:B------:R-:W-:Y:S01]  /*0320*/  FSEL R15, R15, 1, P1 ;  /* 0x3f8000000f0f7808 */ /* 0x000fe20000800000 */
[----:B------:R-:W-:Y:S01]  /*0330*/  @!P2 FMUL R12, R12, 16777216 ;  /* 0x4b8000000c0ca820 */ /* 0x000fe20000400000 */
[----:B----4-:R-:W-:-:S03]  /*0340*/  FADD R4, -R6, R4 ;  /* 0x0000000406047221 */ /* 0x010fc60000000100 */
[----:B------:R-:W-:Y:S01]  /*0350*/  @!P3 FMUL R15, R15, 16777216 ;  /* 0x4b8000000f0fb820 */ /* 0x000fe20000400000 */
[----:B------:R-:W-:Y:S01]  /*0360*/  FADD R5, -R7, R5 ;  /* 0x0000000507057221 */ /* 0x000fe20000000100 */
[----:B-1----:R-:W-:Y:S02]  /*0370*/  FMUL R13, R13, R12 ;  /* 0x0000000c0d0d7220 */ /* 0x002fe40000400000 */
[----:B---3--:R-:W-:Y:S02]  /*0380*/  FMUL R6, R14, R15 ;  /* 0x0000000f0e067220 */ /* 0x008fe40000400000 */
[----:B------:R-:W-:Y:S02]  /*0390*/  FMUL R13, R4, R13 ;  /* 0x0000000d040d7220 */ /* 0x000fe40000400000 */
[----:B------:R-:W-:Y:S01]  /*03a0*/  FMUL R6, R5, R6 ;  /* 0x0000000605067220 */ /* 0x000fe20000400000 */
[----:B0-----:R-:W-:-:S04]  /*03b0*/  IMAD.WIDE R2, R0, 0x4, R2 ;  /* 0x0000000400027825 */ /* 0x001fc800078e0202 */
[----:B--2---:R-:W-:Y:S01]  /*03c0*/  FFMA R8, R13, R10, R8 ;  /* 0x0000000a0d087223 */ /* 0x004fe20000000008 */
[----:B------:R-:W-:Y:S01]  /*03d0*/  FFMA R9, R6, R11, R9 ;  /* 0x0000000b06097223 */ /* 0x000fe20000000009 */
[----:B------:R-:W-:Y:S06]  /*03e0*/  @P4 EXIT ;  /* 0x000000000000494d */ /* 0x000fec0003800000 */
[----:B------:R-:W-:Y:S01]  /*03f0*/  STG.E.64 desc[UR4][R2.64], R8 ;  /* 0x0000000802007986 */ /* 0x000fe2000c101b04 */
[----:B------:R-:W-:Y:S05]  /*0400*/  EXIT ;  /* 0x000000000000794d */ /* 0x000fea0003800000 */
.L_x_0:
[----:B------:R-:W-:-:S00]  /*0410*/  BRA `(.L_x_0) ;  /* 0xfffffffc00fc7947 */ /* 0x000fc0000383ffff */
[----:B------:R-:W-:-:S00]  /*0420*/  NOP ;  /* 0x0000000000007918 */ /* 0x000fc00000000000 */
        /* <DEDUP_REMOVED lines=13> */
.L_x_1:


//--------------------- .nv.global.init           --------------------------
	.section	.nv.global.init,"aw",@progbits
.nv.global.init:
	.type		_$_str,@object
	.size		_$_str,(_$_str_$_2 - _$_str)
_$_str:
        /*0000*/ 	.byte	0x5f, 0x5f, 0x43, 0x55, 0x44, 0x41, 0x5f, 0x46, 0x54, 0x5a, 0x00
	.type		_$_str_$_2,@object
	.size		_$_str_$_2,(.L_1 - _$_str_$_2)
_$_str_$_2:
        /*000b*/ 	.byte	0x5f, 0x5f, 0x43, 0x55, 0x44, 0x41, 0x5f, 0x50, 0x52, 0x45, 0x43, 0x5f, 0x53, 0x51, 0x52, 0x54
        /*001b*/ 	.byte	0x00
.L_1:


//--------------------- .nv.constant0.triton_poi_fused__native_batch_norm_legit_no_training_12 --------------------------
	.section	.nv.constant0.triton_poi_fused__native_batch_norm_legit_no_training_12,"a",@progbits
	.sectionflags	@""
	.align	4
.nv.constant0.triton_poi_fused__native_batch_norm_legit_no_training_12:
	.zero		580
